//
// Generated by NVIDIA NVVM Compiler
//
// Compiler Build ID: CL-36424714
// Cuda compilation tools, release 13.0, V13.0.88
// Based on NVVM 20.0.0
//

.version 9.0
.target sm_100
.address_size 64

	// .globl	default_function_kernel

.visible .entry default_function_kernel(
	.param .u64 .ptr .align 1 default_function_kernel_param_0,
	.param .u64 .ptr .align 1 default_function_kernel_param_1
)
.maxntid 40
{
	.reg .pred 	%p<16>;
	.reg .b32 	%r<20>;
	.reg .b32 	%f<41>;
	.reg .b64 	%rd<9>;

	ld.param.u64 	%rd3, [default_function_kernel_param_0];
	ld.param.u64 	%rd4, [default_function_kernel_param_1];
	cvta.to.global.u64 	%rd5, %rd3;
	cvta.to.global.u64 	%rd6, %rd4;
	mov.u32 	%r5, %ctaid.x;
	mov.u32 	%r1, %tid.x;
	mad.lo.s32 	%r6, %r5, 40, %r1;
	mul.wide.u32 	%rd7, %r6, 4;
	add.s64 	%rd1, %rd6, %rd7;
	and.b32  	%r7, %r5, 1;
	setp.eq.b32 	%p2, %r7, 1;
	sub.s32 	%r2, 2, %r7;
	shl.b32 	%r8, %r1, 1;
	and.b32  	%r3, %r8, 14;
	shr.u32 	%r10, %r5, 1;
	shl.b32 	%r11, %r1, 2;
	and.b32  	%r12, %r11, 224;
	selp.b32 	%r14, -161, -321, %p2;
	add.s32 	%r15, %r14, %r12;
	add.s32 	%r16, %r15, %r3;
	mad.lo.s32 	%r17, %r10, 304, %r16;
	add.s32 	%r18, %r17, 304;
	and.b32  	%r19, %r1, 56;
	setp.ne.s32 	%p3, %r19, 0;
	or.pred  	%p1, %p3, %p2;
	not.pred 	%p4, %p1;
	setp.eq.s32 	%p5, %r3, 0;
	mul.wide.s32 	%rd8, %r18, 4;
	add.s64 	%rd2, %rd5, %rd8;
	mov.f32 	%f34, 0fFF7FFFFD;
	or.pred  	%p6, %p4, %p5;
	@%p6 bra 	$L__BB0_2;
	ld.global.nc.f32 	%f34, [%rd2];
$L__BB0_2:
	mov.f32 	%f35, 0fFF7FFFFD;
	@%p4 bra 	$L__BB0_4;
	ld.global.nc.f32 	%f35, [%rd2+4];
$L__BB0_4:
	max.f32 	%f23, %f34, 0fFF7FFFFD;
	max.f32 	%f5, %f23, %f35;
	mov.f32 	%f36, 0fFF7FFFFD;
	@%p4 bra 	$L__BB0_6;
	ld.global.nc.f32 	%f36, [%rd2+8];
$L__BB0_6:
	max.f32 	%f8, %f5, %f36;
	setp.eq.s32 	%p9, %r3, 0;
	mov.f32 	%f37, 0fFF7FFFFD;
	@%p9 bra 	$L__BB0_8;
	ld.global.nc.f32 	%f37, [%rd2+64];
$L__BB0_8:
	setp.eq.s32 	%p10, %r3, 0;
	max.f32 	%f26, %f8, %f37;
	ld.global.nc.f32 	%f27, [%rd2+68];
	max.f32 	%f28, %f26, %f27;
	ld.global.nc.f32 	%f29, [%rd2+72];
	max.f32 	%f11, %f28, %f29;
	setp.gt.u32 	%p11, %r1, 31;
	selp.u32 	%r4, 1, 0, %p11;
	setp.le.u32 	%p12, %r2, %r4;
	or.pred  	%p13, %p12, %p10;
	mov.f32 	%f38, 0fFF7FFFFD;
	@%p13 bra 	$L__BB0_10;
	ld.global.nc.f32 	%f38, [%rd2+128];
$L__BB0_10:
	setp.le.u32 	%p14, %r2, %r4;
	max.f32 	%f14, %f11, %f38;
	mov.f32 	%f39, 0fFF7FFFFD;
	@%p14 bra 	$L__BB0_12;
	ld.global.nc.f32 	%f39, [%rd2+132];
$L__BB0_12:
	setp.le.u32 	%p15, %r2, %r4;
	max.f32 	%f17, %f14, %f39;
	mov.f32 	%f40, 0fFF7FFFFD;
	@%p15 bra 	$L__BB0_14;
	ld.global.nc.f32 	%f40, [%rd2+136];
$L__BB0_14:
	max.f32 	%f32, %f17, %f40;
	max.f32 	%f33, %f32, 0fFF7FFFFD;
	st.global.f32 	[%rd1], %f33;
	ret;

}


// ===== COMPILED SASS (sm_100) =====

	.target	sm_100

	.elftype	@"ET_EXEC"


//--------------------- .note.nv.tkinfo           --------------------------
	.section	.note.nv.tkinfo,"",@"SHT_NOTE"
	.sectionflags	@"SHF_NOTE_NV_TKINFO"
	.tkinfo
        /*0018*/ 	.word	0x00000002
        /*0030*/ 	.string	""
        /*0030*/ 	.string	"ptxas"
        /*0030*/ 	.string	"Cuda compilation tools, release 13.0, V13.0.88"
        /*0030*/ 	.string	"Build cuda_13.0.r13.0/compiler.36424714_0"
        /*0030*/ 	.string	"-arch sm_100 -m 64 "



//--------------------- .note.nv.cuinfo           --------------------------
	.section	.note.nv.cuinfo,"",@"SHT_NOTE"
	.sectionflags	@"SHF_NOTE_NV_CUINFO"
        /*0018*/ 	.short	0x0002
        /*001a*/ 	.short	0x0064
        /*001c*/ 	.short	0x0082
	.zero		2


//--------------------- .nv.info                  --------------------------
	.section	.nv.info,"",@"SHT_CUDA_INFO"
	.align	4


	//----- nvinfo : EIATTR_REGCOUNT
	.align		4
        /*0000*/ 	.byte	0x04, 0x2f
        /*0002*/ 	.short	(.L_1 - .L_0)
	.align		4
.L_0:
        /*0004*/ 	.word	index@(default_function_kernel)
        /*0008*/ 	.word	0x00000012


	//----- nvinfo : EIATTR_FRAME_SIZE
	.align		4
.L_1:
        /*000c*/ 	.byte	0x04, 0x11
        /*000e*/ 	.short	(.L_3 - .L_2)
	.align		4
.L_2:
        /*0010*/ 	.word	index@(default_function_kernel)
        /*0014*/ 	.word	0x00000000


	//----- nvinfo : EIATTR_MIN_STACK_SIZE
	.align		4
.L_3:
        /*0018*/ 	.byte	0x04, 0x12
        /*001a*/ 	.short	(.L_5 - .L_4)
	.align		4
.L_4:
        /*001c*/ 	.word	index@(default_function_kernel)
        /*0020*/ 	.word	0x00000000
.L_5:


//--------------------- .nv.compat                --------------------------
	.section	.nv.compat,"",@"SHT_CUDA_COMPAT_INFO"
	.align	4
        /*0000*/ 	.byte	0x02, 0x09, 0x00, 0x00, 0x02, 0x02, 0x01, 0x00, 0x02, 0x05, 0x05, 0x00, 0x03, 0x07, 0x01, 0x01
        /*0010*/ 	.byte	0x02, 0x03, 0x00, 0x00, 0x02, 0x06, 0x01, 0x00, 0x04, 0x0b, 0x08, 0x00, 0x09, 0x00, 0x00, 0x00
        /*0020*/ 	.byte	0x00, 0x00, 0x00, 0x00


//--------------------- .nv.info.default_function_kernel --------------------------
	.section	.nv.info.default_function_kernel,"",@"SHT_CUDA_INFO"
	.sectionflags	@""
	.align	4


	//----- nvinfo : EIATTR_CUDA_API_VERSION
	.align		4
        /*0000*/ 	.byte	0x04, 0x37
        /*0002*/ 	.short	(.L_7 - .L_6)
.L_6:
        /*0004*/ 	.word	0x00000082


	//----- nvinfo : EIATTR_KPARAM_INFO
	.align		4
.L_7:
        /*0008*/ 	.byte	0x04, 0x17
        /*000a*/ 	.short	(.L_9 - .L_8)
.L_8:
        /*000c*/ 	.word	0x00000000
        /*0010*/ 	.short	0x0001
        /*0012*/ 	.short	0x0008
        /*0014*/ 	.byte	0x00, 0xf5, 0x21, 0x00


	//----- nvinfo : EIATTR_KPARAM_INFO
	.align		4
.L_9:
        /*0018*/ 	.byte	0x04, 0x17
        /*001a*/ 	.short	(.L_11 - .L_10)
.L_10:
        /*001c*/ 	.word	0x00000000
        /*0020*/ 	.short	0x0000
        /*0022*/ 	.short	0x0000
        /*0024*/ 	.byte	0x00, 0xf5, 0x21, 0x00


	//----- nvinfo : EIATTR_SPARSE_MMA_MASK
	.align		4
.L_11:
        /*0028*/ 	.byte	0x03, 0x50
        /*002a*/ 	.short	0x0000


	//----- nvinfo : EIATTR_MAXREG_COUNT
	.align		4
        /*002c*/ 	.byte	0x03, 0x1b
        /*002e*/ 	.short	0x00ff


	//----- nvinfo : EIATTR_MERCURY_ISA_VERSION
	.align		4
        /*0030*/ 	.byte	0x03, 0x5f
        /*0032*/ 	.short	0x0101


	//----- nvinfo : EIATTR_VRC_CTA_INIT_COUNT
	.align		4
        /*0034*/ 	.byte	0x02, 0x4a
	.zero		1
	.zero		1


	//----- nvinfo : EIATTR_EXIT_INSTR_OFFSETS
	.align		4
        /*0038*/ 	.byte	0x04, 0x1c
        /*003a*/ 	.short	(.L_13 - .L_12)


	//   ....[0]....
.L_12:
        /*003c*/ 	.word	0x00000370


	//----- nvinfo : EIATTR_MAX_THREADS
	.align		4
.L_13:
        /*0040*/ 	.byte	0x04, 0x05
        /*0042*/ 	.short	(.L_15 - .L_14)
.L_14:
        /*0044*/ 	.word	0x00000028
        /*0048*/ 	.word	0x00000001
        /*004c*/ 	.word	0x00000001


	//----- nvinfo : EIATTR_CBANK_PARAM_SIZE
	.align		4
.L_15:
        /*0050*/ 	.byte	0x03, 0x19
        /*0052*/ 	.short	0x0010


	//----- nvinfo : EIATTR_PARAM_CBANK
	.align		4
        /*0054*/ 	.byte	0x04, 0x0a
        /*0056*/ 	.short	(.L_17 - .L_16)
	.align		4
.L_16:
        /*0058*/ 	.word	index@(.nv.constant0.default_function_kernel)
        /*005c*/ 	.short	0x0380
        /*005e*/ 	.short	0x0010


	//----- nvinfo : EIATTR_SW_WAR
	.align		4
.L_17:
        /*0060*/ 	.byte	0x04, 0x36
        /*0062*/ 	.short	(.L_19 - .L_18)
.L_18:
        /*0064*/ 	.word	0x00000008
.L_19:


//--------------------- .nv.callgraph             --------------------------
	.section	.nv.callgraph,"",@"SHT_CUDA_CALLGRAPH"
	.align	4
	.sectionentsize	8
	.align		4
        /*0000*/ 	.word	0x00000000
	.align		4
        /*0004*/ 	.word	0xffffffff
	.align		4
        /*0008*/ 	.word	0x00000000
	.align		4
        /*000c*/ 	.word	0xfffffffe
	.align		4
        /*0010*/ 	.word	0x00000000
	.align		4
        /*0014*/ 	.word	0xfffffffd
	.align		4
        /*0018*/ 	.word	0x00000000
	.align		4
        /*001c*/ 	.word	0xfffffffc


//--------------------- .text.default_function_kernel --------------------------
	.section	.text.default_function_kernel,"ax",@progbits
	.align	128
        .global         default_function_kernel
        .type           default_function_kernel,@function
        .size           default_function_kernel,(.L_x_1 - default_function_kernel)
        .other          default_function_kernel,@"STO_CUDA_ENTRY STV_DEFAULT"
default_function_kernel:
.text.default_function_kernel:
[----:B------:R-:W-:Y:S01]  /*0000*/  LDC R1, c[0x0][0x37c] ;  /* 0x0000df00ff017b82 */ /* 0x000fe20000000800 */
[----:B------:R-:W0:Y:S01]  /*0010*/  S2R R7, SR_CTAID.X ;  /* 0x0000000000077919 */ /* 0x000e220000002500 */
[----:B------:R-:W1:Y:S01]  /*0020*/  LDCU.64 UR4, c[0x0][0x358] ;  /* 0x00006b00ff0477ac */ /* 0x000e620008000a00 */
[----:B------:R-:W2:Y:S01]  /*0030*/  S2R R0, SR_TID.X ;  /* 0x0000000000007919 */ /* 0x000ea20000002100 */
[----:B0-----:R-:W-:Y:S01]  /*0040*/  LOP3.LUT R4, R7, 0x1, RZ, 0xc0, !PT ;  /* 0x0000000107047812 */ /* 0x001fe200078ec0ff */
[----:B--2---:R-:W-:-:S03]  /*0050*/  IMAD.SHL.U32 R2, R0, 0x4, RZ ;  /* 0x0000000400027824 */ /* 0x004fc600078e00ff */
[----:B------:R-:W-:Y:S01]  /*0060*/  ISETP.NE.U32.AND P0, PT, R4, 0x1, PT ;  /* 0x000000010400780c */ /* 0x000fe20003f05070 */
[C---:B------:R-:W-:Y:S01]  /*0070*/  IMAD.SHL.U32 R10, R0.reuse, 0x2, RZ ;  /* 0x00000002000a7824 */ /* 0x040fe200078e00ff */
[----:B------:R-:W-:Y:S02]  /*0080*/  ISETP.GT.U32.AND P3, PT, R0, 0x1f, PT ;  /* 0x0000001f0000780c */ /* 0x000fe40003f64070 */
[----:B------:R-:W-:Y:S02]  /*0090*/  LOP3.LUT R6, R2, 0xe0, RZ, 0xc0, !PT ;  /* 0x000000e002067812 */ /* 0x000fe400078ec0ff */
[----:B------:R-:W0:Y:S01]  /*00a0*/  LDC.64 R2, c[0x0][0x380] ;  /* 0x0000e000ff027b82 */ /* 0x000e220000000a00 */
[----:B------:R-:W-:Y:S02]  /*00b0*/  LOP3.LUT R5, R10, 0xe, RZ, 0xc0, !PT ;  /* 0x0000000e0a057812 */ /* 0x000fe400078ec0ff */
[----:B------:R-:W-:Y:S01]  /*00c0*/  VIADD R8, R6, 0xffffff5f ;  /* 0xffffff5f06087836 */ /* 0x000fe20000000000 */
[----:B------:R-:W-:-:S02]  /*00d0*/  LOP3.LUT P1, RZ, R10, 0xe, RZ, 0xc0, !PT ;  /* 0x0000000e0aff7812 */ /* 0x000fc4000782c0ff */
[C---:B------:R-:W-:Y:S01]  /*00e0*/  ISETP.NE.AND P2, PT, R5.reuse, RZ, PT ;  /* 0x000000ff0500720c */ /* 0x040fe20003f45270 */
[----:B------:R-:W-:Y:S01]  /*00f0*/  @P0 VIADD R8, R6, 0xfffffebf ;  /* 0xfffffebf06080836 */ /* 0x000fe20000000000 */
[----:B------:R-:W-:Y:S02]  /*0100*/  LOP3.LUT P0, RZ, R0, 0x38, RZ, 0xc0, !PT ;  /* 0x0000003800ff7812 */ /* 0x000fe4000780c0ff */
[----:B------:R-:W-:Y:S01]  /*0110*/  SHF.R.U32.HI R6, RZ, 0x1, R7 ;  /* 0x00000001ff067819 */ /* 0x000fe20000011607 */
[----:B------:R-:W-:Y:S01]  /*0120*/  IMAD.IADD R9, R5, 0x1, R8 ;  /* 0x0000000105097824 */ /* 0x000fe200078e0208 */
[C---:B------:R-:W-:Y:S01]  /*0130*/  ISETP.EQ.U32.OR P0, PT, R4.reuse, 0x1, P0 ;  /* 0x000000010400780c */ /* 0x040fe20000702470 */
[----:B------:R-:W-:Y:S01]  /*0140*/  IMAD.MOV.U32 R8, RZ, RZ, -0x800003 ;  /* 0xff7ffffdff087424 */ /* 0x000fe200078e00ff */
[----:B------:R-:W-:Y:S01]  /*0150*/  IADD3 R4, PT, PT, -R4, 0x2, RZ ;  /* 0x0000000204047810 */ /* 0x000fe20007ffe1ff */
[----:B------:R-:W-:Y:S01]  /*0160*/  IMAD R6, R6, 0x130, R9 ;  /* 0x0000013006067824 */ /* 0x000fe200078e0209 */
[----:B------:R-:W-:-:S02]  /*0170*/  PLOP3.LUT P1, PT, P0, P1, PT, 0x2f, 0xf2 ;  /* 0x0000000000f2781c */ /* 0x000fc40000722577 */
[----:B------:R-:W-:Y:S01]  /*0180*/  SEL R5, RZ, 0x1, !P3 ;  /* 0x00000001ff057807 */ /* 0x000fe20005800000 */
[----:B------:R-:W-:Y:S02]  /*0190*/  VIADD R9, R6, 0x130 ;  /* 0x0000013006097836 */ /* 0x000fe40000000000 */
[----:B------:R-:W-:Y:S02]  /*01a0*/  IMAD.MOV.U32 R6, RZ, RZ, -0x800003 ;  /* 0xff7ffffdff067424 */ /* 0x000fe400078e00ff */
[----:B0-----:R-:W-:-:S04]  /*01b0*/  IMAD.WIDE R2, R9, 0x4, R2 ;  /* 0x0000000409027825 */ /* 0x001fc800078e0202 */
[----:B------:R-:W-:Y:S02]  /*01c0*/  IMAD.MOV.U32 R9, RZ, RZ, -0x800003 ;  /* 0xff7ffffdff097424 */ /* 0x000fe400078e00ff */
[----:B-1----:R-:W2:Y:S01]  /*01d0*/  @!P1 LDG.E.CONSTANT R6, desc[UR4][R2.64] ;  /* 0x0000000402069981 */ /* 0x002ea2000c1e9900 */
[----:B------:R-:W-:Y:S01]  /*01e0*/  IMAD.MOV.U32 R10, RZ, RZ, -0x800003 ;  /* 0xff7ffffdff0a7424 */ /* 0x000fe200078e00ff */
[CC--:B------:R-:W-:Y:S02]  /*01f0*/  ISETP.LE.U32.OR P1, PT, R4.reuse, R5.reuse, !P2 ;  /* 0x000000050400720c */ /* 0x0c0fe40005723470 */
[----:B------:R-:W3:Y:S04]  /*0200*/  @P0 LDG.E.CONSTANT R8, desc[UR4][R2.64+0x8] ;  /* 0x0000080402080981 */ /* 0x000ee8000c1e9900 */
[----:B------:R-:W2:Y:S01]  /*0210*/  @P0 LDG.E.CONSTANT R9, desc[UR4][R2.64+0x4] ;  /* 0x0000040402090981 */ /* 0x000ea2000c1e9900 */
[----:B------:R-:W-:Y:S01]  /*0220*/  ISETP.GT.U32.AND P0, PT, R4, R5, PT ;  /* 0x000000050400720c */ /* 0x000fe20003f04070 */
[----:B------:R-:W-:Y:S01]  /*0230*/  IMAD.MOV.U32 R12, RZ, RZ, -0x800003 ;  /* 0xff7ffffdff0c7424 */ /* 0x000fe200078e00ff */
[----:B------:R-:W0:Y:S01]  /*0240*/  LDC.64 R4, c[0x0][0x388] ;  /* 0x0000e200ff047b82 */ /* 0x000e220000000a00 */
[----:B------:R-:W4:Y:S04]  /*0250*/  @P2 LDG.E.CONSTANT R10, desc[UR4][R2.64+0x40] ;  /* 0x00004004020a2981 */ /* 0x000f28000c1e9900 */
[----:B------:R-:W4:Y:S01]  /*0260*/  LDG.E.CONSTANT R11, desc[UR4][R2.64+0x44] ;  /* 0x00004404020b7981 */ /* 0x000f22000c1e9900 */
[----:B------:R-:W-:-:S03]  /*0270*/  IMAD.MOV.U32 R14, RZ, RZ, -0x800003 ;  /* 0xff7ffffdff0e7424 */ /* 0x000fc600078e00ff */
[----:B------:R-:W5:Y:S01]  /*0280*/  LDG.E.CONSTANT R13, desc[UR4][R2.64+0x48] ;  /* 0x00004804020d7981 */ /* 0x000f62000c1e9900 */
[----:B------:R-:W-:-:S03]  /*0290*/  IMAD.MOV.U32 R15, RZ, RZ, -0x800003 ;  /* 0xff7ffffdff0f7424 */ /* 0x000fc600078e00ff */
[----:B------:R-:W5:Y:S04]  /*02a0*/  @!P1 LDG.E.CONSTANT R12, desc[UR4][R2.64+0x80] ;  /* 0x00008004020c9981 */ /* 0x000f68000c1e9900 */
[----:B------:R-:W5:Y:S04]  /*02b0*/  @P0 LDG.E.CONSTANT R14, desc[UR4][R2.64+0x84] ;  /* 0x00008404020e0981 */ /* 0x000f68000c1e9900 */
[----:B------:R-:W5:Y:S01]  /*02c0*/  @P0 LDG.E.CONSTANT R15, desc[UR4][R2.64+0x88] ;  /* 0x00008804020f0981 */ /* 0x000f62000c1e9900 */
[----:B------:R-:W-:-:S04]  /*02d0*/  IMAD R7, R7, 0x28, R0 ;  /* 0x0000002807077824 */ /* 0x000fc800078e0200 */
[----:B0-----:R-:W-:Y:S01]  /*02e0*/  IMAD.WIDE.U32 R4, R7, 0x4, R4 ;  /* 0x0000000407047825 */ /* 0x001fe200078e0004 */
[----:B--2---:R-:W-:-:S04]  /*02f0*/  FMNMX3 R9, R6, -3.40282306073709652508e+38, R9, !PT ;  /* 0xff7ffffd06097876 */ /* 0x004fc80007800009 */
[----:B---3--:R-:W-:-:S04]  /*0300*/  FMNMX R8, R9, R8, !PT ;  /* 0x0000000809087209 */ /* 0x008fc80007800000 */
[----:B----4-:R-:W-:-:S04]  /*0310*/  FMNMX3 R10, R8, R10, R11, !PT ;  /* 0x0000000a080a7276 */ /* 0x010fc8000780000b */
[----:B-----5:R-:W-:-:S04]  /*0320*/  FMNMX R13, R10, R13, !PT ;  /* 0x0000000d0a0d7209 */ /* 0x020fc80007800000 */
[----:B------:R-:W-:-:S04]  /*0330*/  FMNMX R13, R13, R12, !PT ;  /* 0x0000000c0d0d7209 */ /* 0x000fc80007800000 */
[----:B------:R-:W-:-:S04]  /*0340*/  FMNMX R14, R13, R14, !PT ;  /* 0x0000000e0d0e7209 */ /* 0x000fc80007800000 */
[----:B------:R-:W-:-:S05]  /*0350*/  FMNMX3 R15, R14, -3.40282306073709652508e+38, R15, !PT ;  /* 0xff7ffffd0e0f7876 */ /* 0x000fca000780000f */
[----:B------:R-:W-:Y:S01]  /*0360*/  STG.E desc[UR4][R4.64], R15 ;  /* 0x0000000f04007986 */ /* 0x000fe2000c101904 */
[----:B------:R-:W-:Y:S05]  /*0370*/  EXIT ;  /* 0x000000000000794d */ /* 0x000fea0003800000 */
.L_x_0:
[----:B------:R-:W-:-:S00]  /*0380*/  BRA `(.L_x_0) ;  /* 0xfffffffc00fc7947 */ /* 0x000fc0000383ffff */
[----:B------:R-:W-:-:S00]  /*0390*/  NOP ;  /* 0x0000000000007918 */ /* 0x000fc00000000000 */
        /* <DEDUP_REMOVED lines=14> */
.L_x_1:


//--------------------- .nv.shared.reserved.0     --------------------------
	.section	.nv.shared.reserved.0,"aw",@nobits
	.weak		__nv_reservedSMEM_offset_0_alias
	.size		__nv_reservedSMEM_offset_0_alias, 0, 64
	.other		__nv_reservedSMEM_offset_0_alias,@"STO_CUDA_RESERVED_SHARED STV_DEFAULT"
__nv_reservedSMEM_offset_0_alias:
	.zero		0
	.zero		64


//--------------------- .nv.constant0.default_function_kernel --------------------------
	.section	.nv.constant0.default_function_kernel,"a",@progbits
	.sectionflags	@""
	.align	4
.nv.constant0.default_function_kernel:
	.zero		912


//--------------------- SYMBOLS --------------------------

	.type		.nv.reservedSmem.offset0,@object
	.size		.nv.reservedSmem.offset0,0x4
